	.headerflags	@"EF_CUDA_TEXMODE_UNIFIED EF_CUDA_64BIT_ADDRESS EF_CUDA_ACCELERATORS EF_CUDA_SM90 EF_CUDA_VIRTUAL_SM(EF_CUDA_SM90)"
	.elftype	@"ET_EXEC"


//--------------------- .nv.info                  --------------------------
	.section	.nv.info,"",@"SHT_CUDA_INFO"
	.align	4


	//----- nvinfo : EIATTR_REGCOUNT
	.align		4
        /*0000*/ 	.byte	0x04, 0x2f
        /*0002*/ 	.short	(.L_2 - .L_1)
	.align		4
.L_1:
        /*0004*/ 	.word	index@(triton_poi_fused_add_leaky_relu_mean_mul_rsqrt_3)
        /*0008*/ 	.word	0x0000001c


	//----- nvinfo : EIATTR_MIN_STACK_SIZE
	.align		4
.L_2:
        /*000c*/ 	.byte	0x04, 0x12
        /*000e*/ 	.short	(.L_4 - .L_3)
	.align		4
.L_3:
        /*0010*/ 	.word	index@(triton_poi_fused_add_leaky_relu_mean_mul_rsqrt_3)
        /*0014*/ 	.word	0x00000000


	//----- nvinfo : EIATTR_FRAME_SIZE
	.align		4
.L_4:
        /*0018*/ 	.byte	0x04, 0x11
        /*001a*/ 	.short	(.L_6 - .L_5)
	.align		4
.L_5:
        /*001c*/ 	.word	index@(triton_poi_fused_add_leaky_relu_mean_mul_rsqrt_3)
        /*0020*/ 	.word	0x00000000


	//----- nvinfo : EIATTR_MIN_STACK_SIZE
	.align		4
.L_6:
        /*0024*/ 	.byte	0x04, 0x12
        /*0026*/ 	.short	(.L_8 - .L_7)
	.align		4
.L_7:
        /*0028*/ 	.word	index@(triton_poi_fused_add_leaky_relu_mean_mul_rsqrt_3)
        /*002c*/ 	.word	0x00000000
.L_8:


//--------------------- .nv.info.triton_poi_fused_add_leaky_relu_mean_mul_rsqrt_3 --------------------------
	.section	.nv.info.triton_poi_fused_add_leaky_relu_mean_mul_rsqrt_3,"",@"SHT_CUDA_INFO"
	.sectionflags	@""
	.align	4


	//----- nvinfo : EIATTR_CUDA_API_VERSION
	.align		4
        /*0000*/ 	.byte	0x04, 0x37
        /*0002*/ 	.short	(.L_10 - .L_9)
.L_9:
        /*0004*/ 	.word	0x0000007c


	//----- nvinfo : EIATTR_KPARAM_INFO
	.align		4
.L_10:
        /*0008*/ 	.byte	0x04, 0x17
        /*000a*/ 	.short	(.L_12 - .L_11)
.L_11:
        /*000c*/ 	.word	0x00000000
        /*0010*/ 	.short	0x0002
        /*0012*/ 	.short	0x0010
        /*0014*/ 	.byte	0x00, 0xf0, 0x11, 0x00


	//----- nvinfo : EIATTR_KPARAM_INFO
	.align		4
.L_12:
        /*0018*/ 	.byte	0x04, 0x17
        /*001a*/ 	.short	(.L_14 - .L_13)
.L_13:
        /*001c*/ 	.word	0x00000000
        /*0020*/ 	.short	0x0001
        /*0022*/ 	.short	0x0008
        /*0024*/ 	.byte	0x00, 0xf4, 0x21, 0x00


	//----- nvinfo : EIATTR_KPARAM_INFO
	.align		4
.L_14:
        /*0028*/ 	.byte	0x04, 0x17
        /*002a*/ 	.short	(.L_16 - .L_15)
.L_15:
        /*002c*/ 	.word	0x00000000
        /*0030*/ 	.short	0x0000
        /*0032*/ 	.short	0x0000
        /*0034*/ 	.byte	0x00, 0xf4, 0x21, 0x00


	//----- nvinfo : EIATTR_SPARSE_MMA_MASK
	.align		4
.L_16:
        /*0038*/ 	.byte	0x03, 0x50
        /*003a*/ 	.short	0x0000


	//----- nvinfo : EIATTR_MAXREG_COUNT
	.align		4
        /*003c*/ 	.byte	0x03, 0x1b
        /*003e*/ 	.short	0x00ff


	//----- nvinfo : EIATTR_EXIT_INSTR_OFFSETS
	.align		4
        /*0040*/ 	.byte	0x04, 0x1c
        /*0042*/ 	.short	(.L_18 - .L_17)


	//   ....[0]....
.L_17:
        /*0044*/ 	.word	0x00000590


	//   ....[1]....
        /*0048*/ 	.word	0x000005b0


	//----- nvinfo : EIATTR_REQNTID
	.align		4
.L_18:
        /*004c*/ 	.byte	0x04, 0x10
        /*004e*/ 	.short	(.L_20 - .L_19)
.L_19:
        /*0050*/ 	.word	0x00000080
        /*0054*/ 	.word	0x00000001
        /*0058*/ 	.word	0x00000001


	//----- nvinfo : EIATTR_CBANK_PARAM_SIZE
	.align		4
.L_20:
        /*005c*/ 	.byte	0x03, 0x19
        /*005e*/ 	.short	0x0014


	//----- nvinfo : EIATTR_PARAM_CBANK
	.align		4
        /*0060*/ 	.byte	0x04, 0x0a
        /*0062*/ 	.short	(.L_22 - .L_21)
	.align		4
.L_21:
        /*0064*/ 	.word	index@(.nv.constant0.triton_poi_fused_add_leaky_relu_mean_mul_rsqrt_3)
        /*0068*/ 	.short	0x0210
        /*006a*/ 	.short	0x0014


	//----- nvinfo : EIATTR_SW_WAR
	.align		4
.L_22:
        /*006c*/ 	.byte	0x04, 0x36
        /*006e*/ 	.short	(.L_24 - .L_23)
.L_23:
        /*0070*/ 	.word	0x00000008
.L_24:


//--------------------- .nv.callgraph             --------------------------
	.section	.nv.callgraph,"",@"SHT_CUDA_CALLGRAPH"
	.align	4
	.sectionentsize	8
	.align		4
        /*0000*/ 	.word	0x00000000
	.align		4
        /*0004*/ 	.word	0xffffffff
	.align		4
        /*0008*/ 	.word	0x00000000
	.align		4
        /*000c*/ 	.word	0xfffffffe
	.align		4
        /*0010*/ 	.word	0x00000000
	.align		4
        /*0014*/ 	.word	0xfffffffd
	.align		4
        /*0018*/ 	.word	0x00000000
	.align		4
        /*001c*/ 	.word	0xfffffffc


//--------------------- .nv.constant4             --------------------------
	.section	.nv.constant4,"a",@progbits
	.align	8
	.align		8
.nv.constant4:
        /*0000*/ 	.dword	_$_str


//--------------------- .text.triton_poi_fused_add_leaky_relu_mean_mul_rsqrt_3 --------------------------
	.section	.text.triton_poi_fused_add_leaky_relu_mean_mul_rsqrt_3,"ax",@progbits
	.align	128
        .global         triton_poi_fused_add_leaky_relu_mean_mul_rsqrt_3
        .type           triton_poi_fused_add_leaky_relu_mean_mul_rsqrt_3,@function
        .size           triton_poi_fused_add_leaky_relu_mean_mul_rsqrt_3,(.L_x_1 - triton_poi_fused_add_leaky_relu_mean_mul_rsqrt_3)
        .other          triton_poi_fused_add_leaky_relu_mean_mul_rsqrt_3,@"STO_CUDA_ENTRY STV_DEFAULT"
triton_poi_fused_add_leaky_relu_mean_mul_rsqrt_3:
.text.triton_poi_fused_add_leaky_relu_mean_mul_rsqrt_3:
[----:B------:R-:W0:Y:S02]  /*0000*/  LDC R1, c[0x0][0x28] ;  /* 0x00000a00ff017b82 */ /* 0x000e240000000800 */
[----:B------:R-:W1:Y:S01]  /*0010*/  S2R R0, SR_TID.X ;  /* 0x0000000000007919 */ /* 0x000e620000002100 */
[----:B------:R-:W2:Y:S01]  /*0020*/  LDC.64 R2, c[0x0][0x210] ;  /* 0x00008400ff027b82 */ /* 0x000ea20000000a00 */
[----:B------:R-:W-:Y:S01]  /*0030*/  ULDC.64 UR4, c[0x0][0x208] ;  /* 0x0000820000047ab9 */ /* 0x000fe20000000a00 */
[----:B------:R-:W3:Y:S01]  /*0040*/  S2R R5, SR_CTAID.X ;  /* 0x0000000000057919 */ /* 0x000ee20000002500 */
[----:B-1----:R-:W-:-:S04]  /*0050*/  SHF.L.U32 R0, R0, 0x1, RZ ;  /* 0x0000000100007819 */ /* 0x002fc800000006ff */
[----:B------:R-:W-:-:S04]  /*0060*/  LOP3.LUT R0, R0, 0xfe, RZ, 0xc0, !PT ;  /* 0x000000fe00007812 */ /* 0x000fc800078ec0ff */
[----:B---3--:R-:W-:-:S04]  /*0070*/  LEA R5, R5, R0, 0x8 ;  /* 0x0000000005057211 */ /* 0x008fc800078e40ff */
[----:B------:R-:W-:Y:S01]  /*0080*/  IADD3 R0, R5, 0x1, RZ ;  /* 0x0000000105007810 */ /* 0x000fe20007ffe0ff */
[C---:B------:R-:W-:Y:S01]  /*0090*/  IMAD.HI R4, R5.reuse, 0x5397829d, RZ ;  /* 0x5397829d05047827 */ /* 0x040fe200078e02ff */
[----:B------:R-:W-:-:S03]  /*00a0*/  ISETP.GE.AND P0, PT, R5, 0x310, PT ;  /* 0x000003100500780c */ /* 0x000fc60003f06270 */
[----:B------:R-:W-:Y:S01]  /*00b0*/  IMAD.HI R8, R0, 0x5397829d, RZ ;  /* 0x5397829d00087827 */ /* 0x000fe200078e02ff */
[----:B------:R-:W-:-:S04]  /*00c0*/  SHF.R.U32.HI R7, RZ, 0x1f, R4 ;  /* 0x0000001fff077819 */ /* 0x000fc80000011604 */
[----:B------:R-:W-:Y:S02]  /*00d0*/  SHF.R.U32.HI R9, RZ, 0x1f, R8 ;  /* 0x0000001fff097819 */ /* 0x000fe40000011608 */
[----:B------:R-:W-:Y:S02]  /*00e0*/  LEA.HI.SX32 R6, R4, R7, 0x1c ;  /* 0x0000000704067211 */ /* 0x000fe400078fe2ff */
[----:B------:R-:W-:Y:S02]  /*00f0*/  LEA.HI.SX32 R9, R8, R9, 0x1c ;  /* 0x0000000908097211 */ /* 0x000fe400078fe2ff */
[----:B------:R-:W-:Y:S01]  /*0100*/  LEA.HI.SX32 R4, R4, R7, 0x1a ;  /* 0x0000000704047211 */ /* 0x000fe200078fd2ff */
[----:B------:R-:W-:Y:S02]  /*0110*/  IMAD R6, R6, -0x31, R5 ;  /* 0xffffffcf06067824 */ /* 0x000fe400078e0205 */
[----:B------:R-:W-:Y:S01]  /*0120*/  IMAD R9, R9, -0x31, R0 ;  /* 0xffffffcf09097824 */ /* 0x000fe200078e0200 */
[----:B------:R-:W-:Y:S01]  /*0130*/  HFMA2.MMA R0, -RZ, RZ, 0, 0 ;  /* 0x00000000ff007435 */ /* 0x000fe200000001ff */
[C---:B------:R-:W-:Y:S01]  /*0140*/  IMAD R11, R4.reuse, 0xc4, R6 ;  /* 0x000000c4040b7824 */ /* 0x040fe200078e0206 */
[----:B------:R-:W-:Y:S01]  /*0150*/  CS2R R6, SRZ ;  /* 0x0000000000067805 */ /* 0x000fe2000001ff00 */
[----:B------:R-:W-:Y:S01]  /*0160*/  IMAD R9, R4, 0xc4, R9 ;  /* 0x000000c404097824 */ /* 0x000fe200078e0209 */
[----:B------:R-:W-:Y:S01]  /*0170*/  MOV R4, RZ ;  /* 0x000000ff00047202 */ /* 0x000fe20000000f00 */
[----:B--2---:R-:W-:Y:S01]  /*0180*/  IMAD.WIDE R18, R11, 0x4, R2 ;  /* 0x000000040b127825 */ /* 0x004fe200078e0202 */
[----:B------:R-:W-:-:S02]  /*0190*/  IADD3 R21, R11, 0x31, RZ ;  /* 0x000000310b157810 */ /* 0x000fc40007ffe0ff */
[----:B------:R-:W-:Y:S02]  /*01a0*/  IADD3 R23, R9, 0x31, RZ ;  /* 0x0000003109177810 */ /* 0x000fe40007ffe0ff */
[----:B------:R1:W2:Y:S01]  /*01b0*/  @!P0 LDG.E.EL R7, desc[UR4][R18.64] ;  /* 0x0000000412078981 */ /* 0x0002a2000c2e1900 */
[----:B------:R-:W-:Y:S01]  /*01c0*/  IMAD.WIDE R20, R21, 0x4, R2 ;  /* 0x0000000415147825 */ /* 0x000fe200078e0202 */
[----:B------:R-:W-:-:S03]  /*01d0*/  IADD3 R25, R11, 0x62, RZ ;  /* 0x000000620b197810 */ /* 0x000fc60007ffe0ff */
[--C-:B------:R-:W-:Y:S01]  /*01e0*/  IMAD.WIDE R22, R23, 0x4, R2.reuse ;  /* 0x0000000417167825 */ /* 0x100fe200078e0202 */
[----:B------:R3:W4:Y:S01]  /*01f0*/  @!P0 LDG.E.EL R0, desc[UR4][R20.64] ;  /* 0x0000000414008981 */ /* 0x000722000c2e1900 */
[----:B------:R-:W-:Y:S02]  /*0200*/  CS2R R14, SRZ ;  /* 0x00000000000e7805 */ /* 0x000fe4000001ff00 */
[----:B------:R-:W-:Y:S01]  /*0210*/  IADD3 R13, R11, 0x93, RZ ;  /* 0x000000930b0d7810 */ /* 0x000fe20007ffe0ff */
[--C-:B------:R-:W-:Y:S01]  /*0220*/  IMAD.WIDE R10, R9, 0x4, R2.reuse ;  /* 0x00000004090a7825 */ /* 0x100fe200078e0202 */
[----:B------:R-:W5:Y:S01]  /*0230*/  @!P0 LDG.E.EL R4, desc[UR4][R22.64] ;  /* 0x0000000416048981 */ /* 0x000f62000c2e1900 */
[----:B------:R-:W-:Y:S01]  /*0240*/  IADD3 R17, R9, 0x62, RZ ;  /* 0x0000006209117810 */ /* 0x000fe20007ffe0ff */
[----:B------:R-:W-:Y:S01]  /*0250*/  HFMA2.MMA R16, -RZ, RZ, 0, 0 ;  /* 0x00000000ff107435 */ /* 0x000fe200000001ff */
[----:B-1----:R-:W-:Y:S01]  /*0260*/  IADD3 R19, R9, 0x93, RZ ;  /* 0x0000009309137810 */ /* 0x002fe20007ffe0ff */
[--C-:B------:R-:W-:Y:S01]  /*0270*/  IMAD.WIDE R24, R25, 0x4, R2.reuse ;  /* 0x0000000419187825 */ /* 0x100fe200078e0202 */
[----:B------:R-:W5:Y:S03]  /*0280*/  @!P0 LDG.E.EL R14, desc[UR4][R10.64] ;  /* 0x000000040a0e8981 */ /* 0x000f66000c2e1900 */
[--C-:B---3--:R-:W-:Y:S01]  /*0290*/  IMAD.WIDE R20, R17, 0x4, R2.reuse ;  /* 0x0000000411147825 */ /* 0x108fe200078e0202 */
[----:B------:R-:W-:Y:S01]  /*02a0*/  MOV R17, RZ ;  /* 0x000000ff00117202 */ /* 0x000fe20000000f00 */
[----:B------:R-:W3:Y:S02]  /*02b0*/  @!P0 LDG.E.EL R6, desc[UR4][R24.64] ;  /* 0x0000000418068981 */ /* 0x000ee4000c2e1900 */
[----:B------:R-:W-:-:S02]  /*02c0*/  IMAD.WIDE R12, R13, 0x4, R2 ;  /* 0x000000040d0c7825 */ /* 0x000fc400078e0202 */
[----:B------:R-:W3:Y:S02]  /*02d0*/  @!P0 LDG.E.EL R15, desc[UR4][R20.64] ;  /* 0x00000004140f8981 */ /* 0x000ee4000c2e1900 */
[--C-:B------:R-:W-:Y:S02]  /*02e0*/  IMAD.WIDE R18, R19, 0x4, R2.reuse ;  /* 0x0000000413127825 */ /* 0x100fe400078e0202 */
[----:B------:R-:W3:Y:S04]  /*02f0*/  @!P0 LDG.E.EL R16, desc[UR4][R12.64] ;  /* 0x000000040c108981 */ /* 0x000ee8000c2e1900 */
[----:B------:R-:W3:Y:S01]  /*0300*/  @!P0 LDG.E.EL R17, desc[UR4][R18.64] ;  /* 0x0000000412118981 */ /* 0x000ee2000c2e1900 */
[----:B------:R-:W-:Y:S01]  /*0310*/  CS2R R8, SRZ ;  /* 0x0000000000087805 */ /* 0x000fe2000001ff00 */
[----:B------:R-:W-:-:S05]  /*0320*/  IMAD.WIDE R2, R5, 0x4, R2 ;  /* 0x0000000405027825 */ /* 0x000fca00078e0202 */
[----:B------:R1:W3:Y:S01]  /*0330*/  @!P0 LDG.E.64 R8, desc[UR4][R2.64] ;  /* 0x0000000402088981 */ /* 0x0002e2000c1e1b00 */
[----:B--2---:R-:W-:Y:S02]  /*0340*/  FSETP.GT.AND P4, PT, R7, RZ, PT ;  /* 0x000000ff0700720b */ /* 0x004fe40003f84000 */
[----:B----4-:R-:W-:Y:S02]  /*0350*/  FSETP.GT.AND P5, PT, R0, RZ, PT ;  /* 0x000000ff0000720b */ /* 0x010fe40003fa4000 */
[----:B-----5:R-:W-:Y:S02]  /*0360*/  FSETP.GT.AND P1, PT, R4, RZ, PT ;  /* 0x000000ff0400720b */ /* 0x020fe40003f24000 */
[----:B------:R-:W-:-:S07]  /*0370*/  FSETP.GT.AND P3, PT, R14, RZ, PT ;  /* 0x000000ff0e00720b */ /* 0x000fce0003f64000 */
[----:B------:R-:W-:Y:S01]  /*0380*/  @!P4 FMUL R7, R7, 0.20000000298023223877 ;  /* 0x3e4ccccd0707c820 */ /* 0x000fe20000400000 */
[----:B---3--:R-:W-:Y:S01]  /*0390*/  FSETP.GT.AND P2, PT, R6, RZ, PT ;  /* 0x000000ff0600720b */ /* 0x008fe20003f44000 */
[----:B------:R-:W-:Y:S01]  /*03a0*/  @!P5 FMUL R0, R0, 0.20000000298023223877 ;  /* 0x3e4ccccd0000d820 */ /* 0x000fe20000400000 */
[----:B------:R-:W-:Y:S01]  /*03b0*/  FSETP.GT.AND P4, PT, R15, RZ, PT ;  /* 0x000000ff0f00720b */ /* 0x000fe20003f84000 */
[----:B------:R-:W-:Y:S01]  /*03c0*/  @!P1 FMUL R4, R4, 0.20000000298023223877 ;  /* 0x3e4ccccd04049820 */ /* 0x000fe20000400000 */
[----:B------:R-:W-:Y:S02]  /*03d0*/  FSETP.GT.AND P5, PT, R16, RZ, PT ;  /* 0x000000ff1000720b */ /* 0x000fe40003fa4000 */
[----:B------:R-:W-:Y:S01]  /*03e0*/  FSETP.GT.AND P1, PT, R17, RZ, PT ;  /* 0x000000ff1100720b */ /* 0x000fe20003f24000 */
[----:B------:R-:W-:Y:S01]  /*03f0*/  FMUL R0, R0, R0 ;  /* 0x0000000000007220 */ /* 0x000fe20000400000 */
[----:B------:R-:W-:Y:S01]  /*0400*/  @!P3 FMUL R14, R14, 0.20000000298023223877 ;  /* 0x3e4ccccd0e0eb820 */ /* 0x000fe20000400000 */
[----:B-1----:R-:W-:-:S04]  /*0410*/  FMUL R3, R4, R4 ;  /* 0x0000000404037220 */ /* 0x002fc80000400000 */
[----:B------:R-:W-:Y:S01]  /*0420*/  @!P2 FMUL R6, R6, 0.20000000298023223877 ;  /* 0x3e4ccccd0606a820 */ /* 0x000fe20000400000 */
[----:B------:R-:W-:Y:S01]  /*0430*/  FFMA R7, R7, R7, R0 ;  /* 0x0000000707077223 */ /* 0x000fe20000000000 */
[----:B------:R-:W-:Y:S01]  /*0440*/  @!P4 FMUL R15, R15, 0.20000000298023223877 ;  /* 0x3e4ccccd0f0fc820 */ /* 0x000fe20000400000 */
[----:B------:R-:W-:Y:S01]  /*0450*/  FFMA R14, R14, R14, R3 ;  /* 0x0000000e0e0e7223 */ /* 0x000fe20000000003 */
[----:B------:R-:W-:Y:S01]  /*0460*/  HFMA2.MMA R0, -RZ, RZ, 1.625, 0 ;  /* 0x3e800000ff007435 */ /* 0x000fe200000001ff */
[----:B------:R-:W-:Y:S01]  /*0470*/  FFMA R7, R6, R6, R7 ;  /* 0x0000000606077223 */ /* 0x000fe20000000007 */
[----:B------:R-:W-:Y:S01]  /*0480*/  @!P5 FMUL R16, R16, 0.20000000298023223877 ;  /* 0x3e4ccccd1010d820 */ /* 0x000fe20000400000 */
[----:B------:R-:W-:Y:S01]  /*0490*/  FFMA R14, R15, R15, R14 ;  /* 0x0000000f0f0e7223 */ /* 0x000fe2000000000e */
[----:B------:R-:W1:Y:S01]  /*04a0*/  LDC.64 R2, c[0x0][0x218] ;  /* 0x00008600ff027b82 */ /* 0x000e620000000a00 */
[----:B------:R-:W-:Y:S01]  /*04b0*/  @!P1 FMUL R17, R17, 0.20000000298023223877 ;  /* 0x3e4ccccd11119820 */ /* 0x000fe20000400000 */
[----:B------:R-:W-:-:S03]  /*04c0*/  FFMA R7, R16, R16, R7 ;  /* 0x0000001010077223 */ /* 0x000fc60000000007 */
[----:B------:R-:W-:Y:S01]  /*04d0*/  FFMA R14, R17, R17, R14 ;  /* 0x00000011110e7223 */ /* 0x000fe2000000000e */
[----:B------:R-:W-:-:S03]  /*04e0*/  FFMA R7, R7, R0, 9.9999999392252902908e-09 ;  /* 0x322bcc7707077423 */ /* 0x000fc60000000000 */
[----:B------:R-:W-:Y:S01]  /*04f0*/  FFMA R14, R14, R0, 9.9999999392252902908e-09 ;  /* 0x322bcc770e0e7423 */ /* 0x000fe20000000000 */
[C---:B------:R-:W-:Y:S02]  /*0500*/  FSETP.GT.AND P2, PT, R8.reuse, RZ, PT ;  /* 0x000000ff0800720b */ /* 0x040fe40003f44000 */
[----:B------:R-:W-:Y:S01]  /*0510*/  FSETP.GT.AND P1, PT, R9, RZ, PT ;  /* 0x000000ff0900720b */ /* 0x000fe20003f24000 */
[----:B------:R-:W2:Y:S08]  /*0520*/  MUFU.RSQ R7, R7 ;  /* 0x0000000700077308 */ /* 0x000eb00000001400 */
[----:B------:R-:W3:Y:S02]  /*0530*/  MUFU.RSQ R14, R14 ;  /* 0x0000000e000e7308 */ /* 0x000ee40000001400 */
[----:B------:R-:W-:-:S02]  /*0540*/  @!P2 FMUL R8, R8, 0.20000000298023223877 ;  /* 0x3e4ccccd0808a820 */ /* 0x000fc40000400000 */
[----:B------:R-:W-:Y:S01]  /*0550*/  @!P1 FMUL R9, R9, 0.20000000298023223877 ;  /* 0x3e4ccccd09099820 */ /* 0x000fe20000400000 */
[----:B-1----:R-:W-:-:S04]  /*0560*/  IMAD.WIDE R2, R5, 0x4, R2 ;  /* 0x0000000405027825 */ /* 0x002fc800078e0202 */
[----:B--2---:R-:W-:Y:S01]  /*0570*/  FMUL R8, R7, R8 ;  /* 0x0000000807087220 */ /* 0x004fe20000400000 */
[----:B---3--:R-:W-:Y:S01]  /*0580*/  FMUL R9, R14, R9 ;  /* 0x000000090e097220 */ /* 0x008fe20000400000 */
[----:B------:R-:W-:Y:S06]  /*0590*/  @P0 EXIT ;  /* 0x000000000000094d */ /* 0x000fec0003800000 */
[----:B------:R-:W-:Y:S01]  /*05a0*/  STG.E.64 desc[UR4][R2.64], R8 ;  /* 0x0000000802007986 */ /* 0x000fe2000c101b04 */
[----:B------:R-:W-:Y:S05]  /*05b0*/  EXIT ;  /* 0x000000000000794d */ /* 0x000fea0003800000 */
.L_x_0:
[----:B------:R-:W-:-:S00]  /*05c0*/  BRA `(.L_x_0) ;  /* 0xfffffffc00fc7947 */ /* 0x000fc0000383ffff */
[----:B------:R-:W-:-:S00]  /*05d0*/  NOP ;  /* 0x0000000000007918 */ /* 0x000fc00000000000 */
        /* <DEDUP_REMOVED lines=10> */
.L_x_1:


//--------------------- .nv.global.init           --------------------------
	.section	.nv.global.init,"aw",@progbits
.nv.global.init:
	.type		_$_str,@object
	.size		_$_str,(.L_0 - _$_str)
_$_str:
        /*0000*/ 	.byte	0x5f, 0x5f, 0x43, 0x55, 0x44, 0x41, 0x5f, 0x46, 0x54, 0x5a, 0x00
.L_0:


//--------------------- .nv.constant0.triton_poi_fused_add_leaky_relu_mean_mul_rsqrt_3 --------------------------
	.section	.nv.constant0.triton_poi_fused_add_leaky_relu_mean_mul_rsqrt_3,"a",@progbits
	.sectionflags	@""
	.align	4
.nv.constant0.triton_poi_fused_add_leaky_relu_mean_mul_rsqrt_3:
	.zero		548
